	.headerflags	@"EF_CUDA_TEXMODE_UNIFIED EF_CUDA_64BIT_ADDRESS EF_CUDA_ACCELERATORS EF_CUDA_SM90 EF_CUDA_VIRTUAL_SM(EF_CUDA_SM90)"
	.elftype	@"ET_EXEC"


//--------------------- .nv.info                  --------------------------
	.section	.nv.info,"",@"SHT_CUDA_INFO"
	.align	4


	//----- nvinfo : EIATTR_REGCOUNT
	.align		4
        /*0000*/ 	.byte	0x04, 0x2f
        /*0002*/ 	.short	(.L_3 - .L_2)
	.align		4
.L_2:
        /*0004*/ 	.word	index@(triton_poi_fused__native_batch_norm_legit_no_training_hardtanh_hardtanh_backward_15)
        /*0008*/ 	.word	0x00000010


	//----- nvinfo : EIATTR_MIN_STACK_SIZE
	.align		4
.L_3:
        /*000c*/ 	.byte	0x04, 0x12
        /*000e*/ 	.short	(.L_5 - .L_4)
	.align		4
.L_4:
        /*0010*/ 	.word	index@(triton_poi_fused__native_batch_norm_legit_no_training_hardtanh_hardtanh_backward_15)
        /*0014*/ 	.word	0x00000000


	//----- nvinfo : EIATTR_FRAME_SIZE
	.align		4
.L_5:
        /*0018*/ 	.byte	0x04, 0x11
        /*001a*/ 	.short	(.L_7 - .L_6)
	.align		4
.L_6:
        /*001c*/ 	.word	index@(triton_poi_fused__native_batch_norm_legit_no_training_hardtanh_hardtanh_backward_15)
        /*0020*/ 	.word	0x00000000


	//----- nvinfo : EIATTR_MIN_STACK_SIZE
	.align		4
.L_7:
        /*0024*/ 	.byte	0x04, 0x12
        /*0026*/ 	.short	(.L_9 - .L_8)
	.align		4
.L_8:
        /*0028*/ 	.word	index@(triton_poi_fused__native_batch_norm_legit_no_training_hardtanh_hardtanh_backward_15)
        /*002c*/ 	.word	0x00000000
.L_9:


//--------------------- .nv.info.triton_poi_fused__native_batch_norm_legit_no_training_hardtanh_hardtanh_backward_15 --------------------------
	.section	.nv.info.triton_poi_fused__native_batch_norm_legit_no_training_hardtanh_hardtanh_backward_15,"",@"SHT_CUDA_INFO"
	.sectionflags	@""
	.align	4


	//----- nvinfo : EIATTR_CUDA_API_VERSION
	.align		4
        /*0000*/ 	.byte	0x04, 0x37
        /*0002*/ 	.short	(.L_11 - .L_10)
.L_10:
        /*0004*/ 	.word	0x0000007c


	//----- nvinfo : EIATTR_KPARAM_INFO
	.align		4
.L_11:
        /*0008*/ 	.byte	0x04, 0x17
        /*000a*/ 	.short	(.L_13 - .L_12)
.L_12:
        /*000c*/ 	.word	0x00000000
        /*0010*/ 	.short	0x0007
        /*0012*/ 	.short	0x0038
        /*0014*/ 	.byte	0x00, 0xf0, 0x11, 0x00


	//----- nvinfo : EIATTR_KPARAM_INFO
	.align		4
.L_13:
        /*0018*/ 	.byte	0x04, 0x17
        /*001a*/ 	.short	(.L_15 - .L_14)
.L_14:
        /*001c*/ 	.word	0x00000000
        /*0020*/ 	.short	0x0006
        /*0022*/ 	.short	0x0030
        /*0024*/ 	.byte	0x00, 0xf4, 0x21, 0x00


	//----- nvinfo : EIATTR_KPARAM_INFO
	.align		4
.L_15:
        /*0028*/ 	.byte	0x04, 0x17
        /*002a*/ 	.short	(.L_17 - .L_16)
.L_16:
        /*002c*/ 	.word	0x00000000
        /*0030*/ 	.short	0x0005
        /*0032*/ 	.short	0x0028
        /*0034*/ 	.byte	0x00, 0xf4, 0x21, 0x00


	//----- nvinfo : EIATTR_KPARAM_INFO
	.align		4
.L_17:
        /*0038*/ 	.byte	0x04, 0x17
        /*003a*/ 	.short	(.L_19 - .L_18)
.L_18:
        /*003c*/ 	.word	0x00000000
        /*0040*/ 	.short	0x0004
        /*0042*/ 	.short	0x0020
        /*0044*/ 	.byte	0x00, 0xf4, 0x21, 0x00


	//----- nvinfo : EIATTR_KPARAM_INFO
	.align		4
.L_19:
        /*0048*/ 	.byte	0x04, 0x17
        /*004a*/ 	.short	(.L_21 - .L_20)
.L_20:
        /*004c*/ 	.word	0x00000000
        /*0050*/ 	.short	0x0003
        /*0052*/ 	.short	0x0018
        /*0054*/ 	.byte	0x00, 0xf4, 0x21, 0x00


	//----- nvinfo : EIATTR_KPARAM_INFO
	.align		4
.L_21:
        /*0058*/ 	.byte	0x04, 0x17
        /*005a*/ 	.short	(.L_23 - .L_22)
.L_22:
        /*005c*/ 	.word	0x00000000
        /*0060*/ 	.short	0x0002
        /*0062*/ 	.short	0x0010
        /*0064*/ 	.byte	0x00, 0xf4, 0x21, 0x00


	//----- nvinfo : EIATTR_KPARAM_INFO
	.align		4
.L_23:
        /*0068*/ 	.byte	0x04, 0x17
        /*006a*/ 	.short	(.L_25 - .L_24)
.L_24:
        /*006c*/ 	.word	0x00000000
        /*0070*/ 	.short	0x0001
        /*0072*/ 	.short	0x0008
        /*0074*/ 	.byte	0x00, 0xf4, 0x21, 0x00


	//----- nvinfo : EIATTR_KPARAM_INFO
	.align		4
.L_25:
        /*0078*/ 	.byte	0x04, 0x17
        /*007a*/ 	.short	(.L_27 - .L_26)
.L_26:
        /*007c*/ 	.word	0x00000000
        /*0080*/ 	.short	0x0000
        /*0082*/ 	.short	0x0000
        /*0084*/ 	.byte	0x00, 0xf4, 0x21, 0x00


	//----- nvinfo : EIATTR_SPARSE_MMA_MASK
	.align		4
.L_27:
        /*0088*/ 	.byte	0x03, 0x50
        /*008a*/ 	.short	0x0000


	//----- nvinfo : EIATTR_MAXREG_COUNT
	.align		4
        /*008c*/ 	.byte	0x03, 0x1b
        /*008e*/ 	.short	0x00ff


	//----- nvinfo : EIATTR_EXIT_INSTR_OFFSETS
	.align		4
        /*0090*/ 	.byte	0x04, 0x1c
        /*0092*/ 	.short	(.L_29 - .L_28)


	//   ....[0]....
.L_28:
        /*0094*/ 	.word	0x00000450


	//----- nvinfo : EIATTR_REQNTID
	.align		4
.L_29:
        /*0098*/ 	.byte	0x04, 0x10
        /*009a*/ 	.short	(.L_31 - .L_30)
.L_30:
        /*009c*/ 	.word	0x00000100
        /*00a0*/ 	.word	0x00000001
        /*00a4*/ 	.word	0x00000001


	//----- nvinfo : EIATTR_CBANK_PARAM_SIZE
	.align		4
.L_31:
        /*00a8*/ 	.byte	0x03, 0x19
        /*00aa*/ 	.short	0x003c


	//----- nvinfo : EIATTR_PARAM_CBANK
	.align		4
        /*00ac*/ 	.byte	0x04, 0x0a
        /*00ae*/ 	.short	(.L_33 - .L_32)
	.align		4
.L_32:
        /*00b0*/ 	.word	index@(.nv.constant0.triton_poi_fused__native_batch_norm_legit_no_training_hardtanh_hardtanh_backward_15)
        /*00b4*/ 	.short	0x0210
        /*00b6*/ 	.short	0x003c


	//----- nvinfo : EIATTR_SW_WAR
	.align		4
.L_33:
        /*00b8*/ 	.byte	0x04, 0x36
        /*00ba*/ 	.short	(.L_35 - .L_34)
.L_34:
        /*00bc*/ 	.word	0x00000008
.L_35:


//--------------------- .nv.callgraph             --------------------------
	.section	.nv.callgraph,"",@"SHT_CUDA_CALLGRAPH"
	.align	4
	.sectionentsize	8
	.align		4
        /*0000*/ 	.word	0x00000000
	.align		4
        /*0004*/ 	.word	0xffffffff
	.align		4
        /*0008*/ 	.word	0x00000000
	.align		4
        /*000c*/ 	.word	0xfffffffe
	.align		4
        /*0010*/ 	.word	0x00000000
	.align		4
        /*0014*/ 	.word	0xfffffffd
	.align		4
        /*0018*/ 	.word	0x00000000
	.align		4
        /*001c*/ 	.word	0xfffffffc


//--------------------- .nv.constant4             --------------------------
	.section	.nv.constant4,"a",@progbits
	.align	8
	.align		8
.nv.constant4:
        /*0000*/ 	.dword	_$_str
	.align		8
        /*0008*/ 	.dword	_$_str_$_2


//--------------------- .text.triton_poi_fused__native_batch_norm_legit_no_training_hardtanh_hardtanh_backward_15 --------------------------
	.section	.text.triton_poi_fused__native_batch_norm_legit_no_training_hardtanh_hardtanh_backward_15,"ax",@progbits
	.align	128
        .global         triton_poi_fused__native_batch_norm_legit_no_training_hardtanh_hardtanh_backward_15
        .type           triton_poi_fused__native_batch_norm_legit_no_training_hardtanh_hardtanh_backward_15,@function
        .size           triton_poi_fused__native_batch_norm_legit_no_training_hardtanh_hardtanh_backward_15,(.L_x_1 - triton_poi_fused__native_batch_norm_legit_no_training_hardtanh_hardtanh_backward_15)
        .other          triton_poi_fused__native_batch_norm_legit_no_training_hardtanh_hardtanh_backward_15,@"STO_CUDA_ENTRY STV_DEFAULT"
triton_poi_fused__native_batch_norm_legit_no_training_hardtanh_hardtanh_backward_15:
.text.triton_poi_fused__native_batch_norm_legit_no_training_hardtanh_hardtanh_backward_15:
[----:B------:R-:W-:Y:S01]  /*0000*/  LDC R1, c[0x0][0x28] ;  /* 0x00000a00ff017b82 */ /* 0x000fe20000000800 */
[----:B------:R-:W1:Y:S07]  /*0010*/  S2R R0, SR_TID.X ;  /* 0x0000000000007919 */ /* 0x000e6e0000002100 */
[----:B------:R-:W2:Y:S01]  /*0020*/  LDC.64 R6, c[0x0][0x220] ;  /* 0x00008800ff067b82 */ /* 0x000ea20000000a00 */
[----:B------:R-:W-:Y:S01]  /*0030*/  ULDC.64 UR4, c[0x0][0x208] ;  /* 0x0000820000047ab9 */ /* 0x000fe20000000a00 */
[----:B------:R-:W3:Y:S06]  /*0040*/  S2R R5, SR_CTAID.X ;  /* 0x0000000000057919 */ /* 0x000eec0000002500 */
[----:B------:R-:W4:Y:S08]  /*0050*/  LDC.64 R8, c[0x0][0x228] ;  /* 0x00008a00ff087b82 */ /* 0x000f300000000a00 */
[----:B------:R-:W5:Y:S01]  /*0060*/  LDC.64 R10, c[0x0][0x230] ;  /* 0x00008c00ff0a7b82 */ /* 0x000f620000000a00 */
[----:B------:R-:W-:Y:S01]  /*0070*/  IMAD.MOV.U32 R12, RZ, RZ, 0x3e800000 ;  /* 0x3e800000ff0c7424 */ /* 0x000fe200078e00ff */
[----:B------:R-:W-:Y:S01]  /*0080*/  ULDC.64 UR6, c[0x0][0x240] ;  /* 0x0000900000067ab9 */ /* 0x000fe20000000a00 */
[----:B-1----:R-:W-:Y:S01]  /*0090*/  IMAD.SHL.U32 R0, R0, 0x2, RZ ;  /* 0x0000000200007824 */ /* 0x002fe200078e00ff */
[----:B---3--:R-:W-:-:S04]  /*00a0*/  SHF.R.S32.HI R3, RZ, 0x16, R5 ;  /* 0x00000016ff037819 */ /* 0x008fc80000011405 */
[----:B------:R-:W-:Y:S02]  /*00b0*/  LOP3.LUT R0, R0, 0x1fe, RZ, 0xc0, !PT ;  /* 0x000001fe00007812 */ /* 0x000fe400078ec0ff */
[----:B------:R-:W-:-:S03]  /*00c0*/  SGXT R3, R3, 0x1 ;  /* 0x000000010303781a */ /* 0x000fc60000000200 */
[----:B------:R-:W-:-:S05]  /*00d0*/  IMAD R0, R5, 0x200, R0 ;  /* 0x0000020005007824 */ /* 0x000fca00078e0200 */
[----:B------:R-:W-:-:S04]  /*00e0*/  LEA.HI R3, R3, R0, RZ, 0xc ;  /* 0x0000000003037211 */ /* 0x000fc800078f60ff */
[----:B------:R-:W-:-:S05]  /*00f0*/  SHF.R.S32.HI R3, RZ, 0xc, R3 ;  /* 0x0000000cff037819 */ /* 0x000fca0000011403 */
[----:B------:R-:W-:-:S05]  /*0100*/  IMAD.HI R2, R3, 0x38e38e39, RZ ;  /* 0x38e38e3903027827 */ /* 0x000fca00078e02ff */
[----:B------:R-:W-:-:S04]  /*0110*/  SHF.R.S32.HI R5, RZ, 0x1, R2 ;  /* 0x00000001ff057819 */ /* 0x000fc80000011402 */
[----:B------:R-:W-:Y:S02]  /*0120*/  LEA.HI R2, R2, R5, RZ, 0x1 ;  /* 0x0000000502027211 */ /* 0x000fe400078f08ff */
[----:B------:R-:W1:Y:S03]  /*0130*/  LDC.64 R4, c[0x0][0x218] ;  /* 0x00008600ff047b82 */ /* 0x000e660000000a00 */
[----:B------:R-:W-:-:S04]  /*0140*/  IMAD R13, R2, -0x9, R3 ;  /* 0xfffffff7020d7824 */ /* 0x000fc800078e0203 */
[C---:B--2---:R-:W-:Y:S01]  /*0150*/  IMAD.WIDE R6, R13.reuse, 0x4, R6 ;  /* 0x000000040d067825 */ /* 0x044fe200078e0206 */
[----:B------:R-:W2:Y:S05]  /*0160*/  LDC.64 R2, c[0x0][0x210] ;  /* 0x00008400ff027b82 */ /* 0x000eaa0000000a00 */
[----:B------:R-:W3:Y:S01]  /*0170*/  LDG.E.EL R6, desc[UR4][R6.64] ;  /* 0x0000000406067981 */ /* 0x000ee2000c2e1900 */
[----:B----4-:R-:W-:-:S04]  /*0180*/  IMAD.WIDE R8, R13, 0x4, R8 ;  /* 0x000000040d087825 */ /* 0x010fc800078e0208 */
[C---:B-----5:R-:W-:Y:S02]  /*0190*/  IMAD.WIDE R10, R13.reuse, 0x4, R10 ;  /* 0x000000040d0a7825 */ /* 0x060fe400078e020a */
[----:B------:R-:W4:Y:S02]  /*01a0*/  LDG.E.EL R8, desc[UR4][R8.64] ;  /* 0x0000000408087981 */ /* 0x000f24000c2e1900 */
[----:B-1----:R-:W-:Y:S02]  /*01b0*/  IMAD.WIDE R4, R13, 0x4, R4 ;  /* 0x000000040d047825 */ /* 0x002fe400078e0204 */
[----:B------:R-:W4:Y:S04]  /*01c0*/  LDG.E.EL R11, desc[UR4][R10.64] ;  /* 0x000000040a0b7981 */ /* 0x000f28000c2e1900 */
[----:B------:R-:W5:Y:S01]  /*01d0*/  LDG.E.EL R4, desc[UR4][R4.64] ;  /* 0x0000000404047981 */ /* 0x000f62000c2e1900 */
[----:B--2---:R-:W-:-:S06]  /*01e0*/  IMAD.WIDE R2, R0, 0x4, R2 ;  /* 0x0000000400027825 */ /* 0x004fcc00078e0202 */
[----:B------:R-:W5:Y:S01]  /*01f0*/  LDG.E.64 R2, desc[UR4][R2.64] ;  /* 0x0000000402027981 */ /* 0x000f62000c1e1b00 */
[----:B---3--:R-:W-:-:S04]  /*0200*/  FADD R6, R6, 9.9999997473787516356e-06 ;  /* 0x3727c5ac06067421 */ /* 0x008fc80000000000 */
[----:B------:R-:W1:Y:S02]  /*0210*/  MUFU.SQRT R7, R6 ;  /* 0x0000000600077308 */ /* 0x000e640000002000 */
[C---:B-1----:R-:W-:Y:S02]  /*0220*/  FSETP.GT.AND P0, PT, R7.reuse, 8.50705917302346158658e+37, PT ;  /* 0x7e8000000700780b */ /* 0x042fe40003f04000 */
[----:B------:R-:W-:-:S11]  /*0230*/  FSETP.GEU.AND P1, PT, R7, 1.175494350822287508e-38, PT ;  /* 0x008000000700780b */ /* 0x000fd60003f2e000 */
[----:B------:R-:W-:-:S04]  /*0240*/  @P0 FMUL R7, R7, 0.25 ;  /* 0x3e80000007070820 */ /* 0x000fc80000400000 */
[----:B------:R-:W-:-:S06]  /*0250*/  @!P1 FMUL R7, R7, 16777216 ;  /* 0x4b80000007079820 */ /* 0x000fcc0000400000 */
[----:B------:R-:W1:Y:S01]  /*0260*/  MUFU.RCP R7, R7 ;  /* 0x0000000700077308 */ /* 0x000e620000001000 */
[----:B------:R-:W-:Y:S01]  /*0270*/  FSEL R12, R12, 1, P0 ;  /* 0x3f8000000c0c7808 */ /* 0x000fe20000000000 */
[----:B-----5:R-:W-:-:S04]  /*0280*/  FADD R5, R2, -R4 ;  /* 0x8000000402057221 */ /* 0x020fc80000000000 */
[----:B------:R-:W-:Y:S01]  /*0290*/  @!P1 FMUL R12, R12, 16777216 ;  /* 0x4b8000000c0c9820 */ /* 0x000fe20000400000 */
[----:B------:R-:W-:Y:S02]  /*02a0*/  FADD R4, R3, -R4 ;  /* 0x8000000403047221 */ /* 0x000fe40000000000 */
[----:B------:R-:W2:Y:S01]  /*02b0*/  LDC.64 R2, c[0x0][0x238] ;  /* 0x00008e00ff027b82 */ /* 0x000ea20000000a00 */
[----:B-1----:R-:W-:-:S04]  /*02c0*/  FMUL R12, R7, R12 ;  /* 0x0000000c070c7220 */ /* 0x002fc80000400000 */
[-C--:B------:R-:W-:Y:S01]  /*02d0*/  FMUL R5, R5, R12.reuse ;  /* 0x0000000c05057220 */ /* 0x080fe20000400000 */
[----:B------:R-:W-:-:S03]  /*02e0*/  FMUL R4, R4, R12 ;  /* 0x0000000c04047220 */ /* 0x000fc60000400000 */
[C-C-:B----4-:R-:W-:Y:S01]  /*02f0*/  FFMA R5, R8.reuse, R5, R11.reuse ;  /* 0x0000000508057223 */ /* 0x150fe2000000000b */
[----:B------:R-:W-:-:S04]  /*0300*/  FFMA R4, R8, R4, R11 ;  /* 0x0000000408047223 */ /* 0x000fc8000000000b */
[C---:B------:R-:W-:Y:S02]  /*0310*/  FSETP.GTU.AND P0, PT, R5.reuse, RZ, PT ;  /* 0x000000ff0500720b */ /* 0x040fe40003f0c000 */
[C---:B------:R-:W-:Y:S02]  /*0320*/  FSETP.GTU.AND P1, PT, R4.reuse, RZ, PT ;  /* 0x000000ff0400720b */ /* 0x040fe40003f2c000 */
[----:B------:R-:W-:Y:S02]  /*0330*/  FSEL R6, R5, RZ, P0 ;  /* 0x000000ff05067208 */ /* 0x000fe40000000000 */
[----:B------:R-:W-:Y:S02]  /*0340*/  FSEL R7, R4, RZ, P1 ;  /* 0x000000ff04077208 */ /* 0x000fe40000800000 */
[----:B------:R-:W-:Y:S02]  /*0350*/  FSETP.GEU.AND P3, PT, R6, 6, PT ;  /* 0x40c000000600780b */ /* 0x000fe40003f6e000 */
[----:B------:R-:W-:-:S02]  /*0360*/  FSETP.GEU.AND P2, PT, R7, 6, PT ;  /* 0x40c000000700780b */ /* 0x000fc40003f4e000 */
[----:B------:R-:W-:Y:S02]  /*0370*/  FSETP.GE.OR P0, PT, R5, 6, !P0 ;  /* 0x40c000000500780b */ /* 0x000fe40004706400 */
[----:B------:R-:W-:Y:S02]  /*0380*/  FSETP.GE.OR P1, PT, R4, 6, !P1 ;  /* 0x40c000000400780b */ /* 0x000fe40004f26400 */
[----:B------:R-:W-:Y:S02]  /*0390*/  FSETP.NAN.AND P4, PT, R6, R6, PT ;  /* 0x000000060600720b */ /* 0x000fe40003f88000 */
[----:B------:R-:W-:Y:S02]  /*03a0*/  FSETP.NAN.AND P5, PT, R7, R7, PT ;  /* 0x000000070700720b */ /* 0x000fe40003fa8000 */
[----:B------:R-:W-:Y:S02]  /*03b0*/  SEL R8, RZ, 0x1, !P0 ;  /* 0x00000001ff087807 */ /* 0x000fe40004000000 */
[----:B------:R-:W-:-:S02]  /*03c0*/  SEL R9, RZ, 0x100, !P1 ;  /* 0x00000100ff097807 */ /* 0x000fc40004800000 */
[----:B------:R-:W-:Y:S01]  /*03d0*/  IADD3 R4, P6, R0, UR6, RZ ;  /* 0x0000000600047c10 */ /* 0x000fe2000ffde0ff */
[----:B--2---:R-:W-:Y:S01]  /*03e0*/  IMAD.WIDE R2, R0, 0x4, R2 ;  /* 0x0000000400027825 */ /* 0x004fe200078e0202 */
[----:B------:R-:W-:Y:S02]  /*03f0*/  @P3 SEL R6, R6, 0x40c00000, P4 ;  /* 0x40c0000006063807 */ /* 0x000fe40002000000 */
[----:B------:R-:W-:Y:S01]  /*0400*/  @P2 SEL R7, R7, 0x40c00000, P5 ;  /* 0x40c0000007072807 */ /* 0x000fe20002800000 */
[----:B------:R-:W-:Y:S01]  /*0410*/  IMAD.IADD R9, R8, 0x1, R9 ;  /* 0x0000000108097824 */ /* 0x000fe200078e0209 */
[----:B------:R-:W-:-:S03]  /*0420*/  LEA.HI.X.SX32 R5, R0, UR7, 0x1, P6 ;  /* 0x0000000700057c11 */ /* 0x000fc6000b0f0eff */
[----:B------:R-:W-:Y:S04]  /*0430*/  STG.E.64 desc[UR4][R2.64], R6 ;  /* 0x0000000602007986 */ /* 0x000fe8000c101b04 */
[----:B------:R-:W-:Y:S01]  /*0440*/  STG.E.U16 desc[UR4][R4.64], R9 ;  /* 0x0000000904007986 */ /* 0x000fe2000c101504 */
[----:B------:R-:W-:Y:S05]  /*0450*/  EXIT ;  /* 0x000000000000794d */ /* 0x000fea0003800000 */
.L_x_0:
[----:B------:R-:W-:-:S00]  /*0460*/  BRA `(.L_x_0) ;  /* 0xfffffffc00fc7947 */ /* 0x000fc0000383ffff */
[----:B------:R-:W-:-:S00]  /*0470*/  NOP ;  /* 0x0000000000007918 */ /* 0x000fc00000000000 */
        /* <DEDUP_REMOVED lines=8> */
.L_x_1:


//--------------------- .nv.global.init           --------------------------
	.section	.nv.global.init,"aw",@progbits
.nv.global.init:
	.type		_$_str,@object
	.size		_$_str,(_$_str_$_2 - _$_str)
_$_str:
        /*0000*/ 	.byte	0x5f, 0x5f, 0x43, 0x55, 0x44, 0x41, 0x5f, 0x46, 0x54, 0x5a, 0x00
	.type		_$_str_$_2,@object
	.size		_$_str_$_2,(.L_1 - _$_str_$_2)
_$_str_$_2:
        /*000b*/ 	.byte	0x5f, 0x5f, 0x43, 0x55, 0x44, 0x41, 0x5f, 0x50, 0x52, 0x45, 0x43, 0x5f, 0x53, 0x51, 0x52, 0x54
        /*001b*/ 	.byte	0x00
.L_1:


//--------------------- .nv.constant0.triton_poi_fused__native_batch_norm_legit_no_training_hardtanh_hardtanh_backward_15 --------------------------
	.section	.nv.constant0.triton_poi_fused__native_batch_norm_legit_no_training_hardtanh_hardtanh_backward_15,"a",@progbits
	.sectionflags	@""
	.align	4
.nv.constant0.triton_poi_fused__native_batch_norm_legit_no_training_hardtanh_hardtanh_backward_15:
	.zero		588
